	.headerflags	@"EF_CUDA_TEXMODE_UNIFIED EF_CUDA_64BIT_ADDRESS EF_CUDA_SM86 EF_CUDA_VIRTUAL_SM(EF_CUDA_SM86)"
	.elftype	@"ET_EXEC"


//--------------------- .nv.info                  --------------------------
	.section	.nv.info,"",@"SHT_CUDA_INFO"
	.align	4


	//----- nvinfo : EIATTR_REGCOUNT
	.align		4
        /*0000*/ 	.byte	0x04, 0x2f
        /*0002*/ 	.short	(.L_1 - .L_0)
	.align		4
.L_0:
        /*0004*/ 	.word	index@(logarithm10)
        /*0008*/ 	.word	0x0000000a


	//----- nvinfo : EIATTR_FRAME_SIZE
	.align		4
.L_1:
        /*000c*/ 	.byte	0x04, 0x11
        /*000e*/ 	.short	(.L_3 - .L_2)
	.align		4
.L_2:
        /*0010*/ 	.word	index@(logarithm10)
        /*0014*/ 	.word	0x00000000


	//----- nvinfo : EIATTR_MIN_STACK_SIZE
	.align		4
.L_3:
        /*0018*/ 	.byte	0x04, 0x12
        /*001a*/ 	.short	(.L_5 - .L_4)
	.align		4
.L_4:
        /*001c*/ 	.word	index@(logarithm10)
        /*0020*/ 	.word	0x00000000
.L_5:


//--------------------- .nv.info.logarithm10      --------------------------
	.section	.nv.info.logarithm10,"",@"SHT_CUDA_INFO"
	.sectionflags	@""
	.align	4


	//----- nvinfo : EIATTR_CUDA_API_VERSION
	.align		4
        /*0000*/ 	.byte	0x04, 0x37
        /*0002*/ 	.short	(.L_7 - .L_6)
.L_6:
        /*0004*/ 	.word	0x0000007e


	//----- nvinfo : EIATTR_SW2861232_WAR
	.align		4
.L_7:
        /*0008*/ 	.byte	0x01, 0x35
	.zero		2


	//----- nvinfo : EIATTR_PARAM_CBANK
	.align		4
        /*000c*/ 	.byte	0x04, 0x0a
        /*000e*/ 	.short	(.L_9 - .L_8)
	.align		4
.L_8:
        /*0010*/ 	.word	index@(.nv.constant0.logarithm10)
        /*0014*/ 	.short	0x0160
        /*0016*/ 	.short	0x0010


	//----- nvinfo : EIATTR_CBANK_PARAM_SIZE
	.align		4
.L_9:
        /*0018*/ 	.byte	0x03, 0x19
        /*001a*/ 	.short	0x0010


	//----- nvinfo : EIATTR_KPARAM_INFO
	.align		4
        /*001c*/ 	.byte	0x04, 0x17
        /*001e*/ 	.short	(.L_11 - .L_10)
.L_10:
        /*0020*/ 	.word	0x00000000
        /*0024*/ 	.short	0x0002
        /*0026*/ 	.short	0x000c
        /*0028*/ 	.byte	0x00, 0xf0, 0x11, 0x00


	//----- nvinfo : EIATTR_KPARAM_INFO
	.align		4
.L_11:
        /*002c*/ 	.byte	0x04, 0x17
        /*002e*/ 	.short	(.L_13 - .L_12)
.L_12:
        /*0030*/ 	.word	0x00000000
        /*0034*/ 	.short	0x0001
        /*0036*/ 	.short	0x0008
        /*0038*/ 	.byte	0x00, 0xf0, 0x11, 0x00


	//----- nvinfo : EIATTR_KPARAM_INFO
	.align		4
.L_13:
        /*003c*/ 	.byte	0x04, 0x17
        /*003e*/ 	.short	(.L_15 - .L_14)
.L_14:
        /*0040*/ 	.word	0x00000000
        /*0044*/ 	.short	0x0000
        /*0046*/ 	.short	0x0000
        /*0048*/ 	.byte	0x00, 0xf0, 0x21, 0x00


	//----- nvinfo : EIATTR_MAXREG_COUNT
	.align		4
.L_15:
        /*004c*/ 	.byte	0x03, 0x1b
        /*004e*/ 	.short	0x00ff


	//----- nvinfo : EIATTR_EXIT_INSTR_OFFSETS
	.align		4
        /*0050*/ 	.byte	0x04, 0x1c
        /*0052*/ 	.short	(.L_17 - .L_16)


	//   ....[0]....
.L_16:
        /*0054*/ 	.word	0x00000050


	//   ....[1]....
        /*0058*/ 	.word	0x00000270
.L_17:


//--------------------- .nv.callgraph             --------------------------
	.section	.nv.callgraph,"",@"SHT_CUDA_CALLGRAPH"
	.align	4
	.sectionentsize	8
	.align		4
        /*0000*/ 	.word	0x00000000
	.align		4
        /*0004*/ 	.word	0xffffffff
	.align		4
        /*0008*/ 	.word	0x00000000
	.align		4
        /*000c*/ 	.word	0xfffffffe
	.align		4
        /*0010*/ 	.word	0x00000000
	.align		4
        /*0014*/ 	.word	0xfffffffd
	.align		4
        /*0018*/ 	.word	0x00000000
	.align		4
        /*001c*/ 	.word	0xfffffffc


//--------------------- .nv.rel.action            --------------------------
	.section	.nv.rel.action,"",@"SHT_CUDA_RELOCINFO"
	.align	8
	.sectionentsize	8
        /*0000*/ 	.byte	0x73, 0x00, 0x00, 0x00, 0x00, 0x00, 0x00, 0x00, 0x00, 0x00, 0x00, 0x11, 0x25, 0x00, 0x05, 0x36


//--------------------- .nv.constant0.logarithm10 --------------------------
	.section	.nv.constant0.logarithm10,"a",@progbits
	.sectionflags	@""
	.align	4
.nv.constant0.logarithm10:
	.zero		368


//--------------------- .text.logarithm10         --------------------------
	.section	.text.logarithm10,"ax",@progbits
	.sectioninfo	@"SHI_REGISTERS=10"
	.align	128
        .global         logarithm10
        .type           logarithm10,@function
        .size           logarithm10,(.L_x_1 - logarithm10)
        .other          logarithm10,@"STO_CUDA_ENTRY STV_DEFAULT"
logarithm10:
.text.logarithm10:
[----:B------:R-:W-:Y:S02]  /*0000*/  MOV R1, c[0x0][0x28] ;  /* 0x00000a0000017a02 */ /* 0x000fe40000000f00 */
[----:B------:R-:W0:Y:S04]  /*0010*/  S2R R2, SR_TID.X ;  /* 0x0000000000027919 */ /* 0x000e280000002100 */
[----:B------:R-:W0:Y:S02]  /*0020*/  S2R R3, SR_CTAID.X ;  /* 0x0000000000037919 */ /* 0x000e240000002500 */
[----:B0-----:R-:W-:-:S05]  /*0030*/  IMAD R2, R3, c[0x0][0x0], R2 ;  /* 0x0000000003027a24 */ /* 0x001fca00078e0202 */
[----:B------:R-:W-:-:S13]  /*0040*/  ISETP.GE.AND P0, PT, R2, c[0x0][0x168], PT ;  /* 0x00005a0002007a0c */ /* 0x000fda0003f06270 */
[----:B------:R-:W-:Y:S05]  /*0050*/  @P0 EXIT ;  /* 0x000000000000094d */ /* 0x000fea0003800000 */
[----:B------:R-:W-:Y:S01]  /*0060*/  MOV R3, 0x4 ;  /* 0x0000000400037802 */ /* 0x000fe20000000f00 */
[----:B------:R-:W-:-:S04]  /*0070*/  ULDC.64 UR4, c[0x0][0x118] ;  /* 0x0000460000047ab9 */ /* 0x000fc80000000a00 */
[----:B------:R-:W-:-:S05]  /*0080*/  IMAD.WIDE R2, R2, R3, c[0x0][0x160] ;  /* 0x0000580002027625 */ /* 0x000fca00078e0203 */
[----:B------:R-:W2:Y:S01]  /*0090*/  LDG.E R0, [R2.64] ;  /* 0x0000000402007981 */ /* 0x000ea2000c1e1900 */
[----:B------:R-:W-:Y:S02]  /*00a0*/  MOV R7, 0x3e055027 ;  /* 0x3e05502700077802 */ /* 0x000fe40000000f00 */
[----:B--2---:R-:W-:-:S13]  /*00b0*/  FSETP.GEU.AND P0, PT, R0, 1.175494350822287508e-38, PT ;  /* 0x008000000000780b */ /* 0x004fda0003f0e000 */
[----:B------:R-:W-:-:S05]  /*00c0*/  @!P0 FMUL R0, R0, 8388608 ;  /* 0x4b00000000008820 */ /* 0x000fca0000400000 */
[C---:B------:R-:W-:Y:S02]  /*00d0*/  IADD3 R4, R0.reuse, -0x3f2aaaab, RZ ;  /* 0xc0d5555500047810 */ /* 0x040fe40007ffe0ff */
[----:B------:R-:W-:Y:S02]  /*00e0*/  ISETP.GE.U32.AND P1, PT, R0, 0x7f800000, PT ;  /* 0x7f8000000000780c */ /* 0x000fe40003f26070 */
[----:B------:R-:W-:-:S04]  /*00f0*/  LOP3.LUT R5, R4, 0xff800000, RZ, 0xc0, !PT ;  /* 0xff80000004057812 */ /* 0x000fc800078ec0ff */
[-C--:B------:R-:W-:Y:S02]  /*0100*/  IADD3 R4, R0, -R5.reuse, RZ ;  /* 0x8000000500047210 */ /* 0x080fe40007ffe0ff */
[----:B------:R-:W-:-:S03]  /*0110*/  I2FP.F32.S32 R5, R5 ;  /* 0x0000000500057245 */ /* 0x000fc60000201400 */
[----:B------:R-:W-:Y:S01]  /*0120*/  FADD R6, R4, -1 ;  /* 0xbf80000004067421 */ /* 0x000fe20000000000 */
[----:B------:R-:W-:Y:S02]  /*0130*/  FSEL R4, RZ, -23, P0 ;  /* 0xc1b80000ff047808 */ /* 0x000fe40000000000 */
[----:B------:R-:W-:Y:S01]  /*0140*/  FSETP.NEU.AND P0, PT, R0, RZ, PT ;  /* 0x000000ff0000720b */ /* 0x000fe20003f0d000 */
[C---:B------:R-:W-:Y:S02]  /*0150*/  FFMA R7, R6.reuse, -R7, 0.14084610342979431152 ;  /* 0x3e1039f606077423 */ /* 0x040fe40000000807 */
[----:B------:R-:W-:Y:S01]  /*0160*/  FFMA R4, R5, 1.1920928955078125e-07, R4 ;  /* 0x3400000005047823 */ /* 0x000fe20000000004 */
[----:B------:R-:W-:Y:S01]  /*0170*/  @P1 MOV R5, 0x7f800000 ;  /* 0x7f80000000051802 */ /* 0x000fe20000000f00 */
[----:B------:R-:W-:-:S04]  /*0180*/  FFMA R7, R6, R7, -0.12148627638816833496 ;  /* 0xbdf8cdcc06077423 */ /* 0x000fc80000000007 */
[----:B------:R-:W-:-:S04]  /*0190*/  FFMA R7, R6, R7, 0.13980610668659210205 ;  /* 0x3e0f295506077423 */ /* 0x000fc80000000007 */
[----:B------:R-:W-:-:S04]  /*01a0*/  FFMA R7, R6, R7, -0.16684235632419586182 ;  /* 0xbe2ad8b906077423 */ /* 0x000fc80000000007 */
[----:B------:R-:W-:-:S04]  /*01b0*/  FFMA R7, R6, R7, 0.20012299716472625732 ;  /* 0x3e4ced0b06077423 */ /* 0x000fc80000000007 */
[----:B------:R-:W-:-:S04]  /*01c0*/  FFMA R7, R6, R7, -0.24999669194221496582 ;  /* 0xbe7fff2206077423 */ /* 0x000fc80000000007 */
[----:B------:R-:W-:-:S04]  /*01d0*/  FFMA R7, R6, R7, 0.33333182334899902344 ;  /* 0x3eaaaa7806077423 */ /* 0x000fc80000000007 */
[----:B------:R-:W-:-:S04]  /*01e0*/  FFMA R7, R6, R7, -0.5 ;  /* 0xbf00000006077423 */ /* 0x000fc80000000007 */
[----:B------:R-:W-:-:S04]  /*01f0*/  FMUL R7, R6, R7 ;  /* 0x0000000706077220 */ /* 0x000fc80000400000 */
[----:B------:R-:W-:-:S04]  /*0200*/  FFMA R7, R6, R7, R6 ;  /* 0x0000000706077223 */ /* 0x000fc80000000006 */
[----:B------:R-:W-:Y:S01]  /*0210*/  FFMA R4, R4, 0.69314718246459960938, R7 ;  /* 0x3f31721804047823 */ /* 0x000fe20000000007 */
[----:B------:R-:W-:-:S04]  /*0220*/  @P1 FFMA R4, R0, R5, +INF ;  /* 0x7f80000000041423 */ /* 0x000fc80000000005 */
[----:B------:R-:W-:-:S05]  /*0230*/  FMUL R4, R4, 0.43429449200630187988 ;  /* 0x3ede5bd904047820 */ /* 0x000fca0000400000 */
[----:B------:R-:W-:-:S05]  /*0240*/  FSEL R4, R4, -INF , P0 ;  /* 0xff80000004047808 */ /* 0x000fca0000000000 */
[----:B------:R-:W-:-:S05]  /*0250*/  FMUL R5, R4, c[0x0][0x16c] ;  /* 0x00005b0004057a20 */ /* 0x000fca0000400000 */
[----:B------:R-:W-:Y:S01]  /*0260*/  STG.E [R2.64], R5 ;  /* 0x0000000502007986 */ /* 0x000fe2000c101904 */
[----:B------:R-:W-:Y:S05]  /*0270*/  EXIT ;  /* 0x000000000000794d */ /* 0x000fea0003800000 */
.L_x_0:
[----:B------:R-:W-:-:S00]  /*0280*/  BRA `(.L_x_0) ;  /* 0xfffffff000007947 */ /* 0x000fc0000383ffff */
[----:B------:R-:W-:-:S00]  /*0290*/  NOP ;  /* 0x0000000000007918 */ /* 0x000fc00000000000 */
        /* <DEDUP_REMOVED lines=14> */
.L_x_1:
